	.headerflags	@"EF_CUDA_TEXMODE_UNIFIED EF_CUDA_64BIT_ADDRESS EF_CUDA_ACCELERATORS EF_CUDA_SM90 EF_CUDA_VIRTUAL_SM(EF_CUDA_SM90)"
	.elftype	@"ET_EXEC"


//--------------------- .nv.info                  --------------------------
	.section	.nv.info,"",@"SHT_CUDA_INFO"
	.align	4


	//----- nvinfo : EIATTR_REGCOUNT
	.align		4
        /*0000*/ 	.byte	0x04, 0x2f
        /*0002*/ 	.short	(.L_1 - .L_0)
	.align		4
.L_0:
        /*0004*/ 	.word	index@(triton_poi_fused_10)
        /*0008*/ 	.word	0x0000001e


	//----- nvinfo : EIATTR_MIN_STACK_SIZE
	.align		4
.L_1:
        /*000c*/ 	.byte	0x04, 0x12
        /*000e*/ 	.short	(.L_3 - .L_2)
	.align		4
.L_2:
        /*0010*/ 	.word	index@(triton_poi_fused_10)
        /*0014*/ 	.word	0x00000000


	//----- nvinfo : EIATTR_FRAME_SIZE
	.align		4
.L_3:
        /*0018*/ 	.byte	0x04, 0x11
        /*001a*/ 	.short	(.L_5 - .L_4)
	.align		4
.L_4:
        /*001c*/ 	.word	index@(triton_poi_fused_10)
        /*0020*/ 	.word	0x00000000


	//----- nvinfo : EIATTR_MIN_STACK_SIZE
	.align		4
.L_5:
        /*0024*/ 	.byte	0x04, 0x12
        /*0026*/ 	.short	(.L_7 - .L_6)
	.align		4
.L_6:
        /*0028*/ 	.word	index@(triton_poi_fused_10)
        /*002c*/ 	.word	0x00000000
.L_7:


//--------------------- .nv.info.triton_poi_fused_10 --------------------------
	.section	.nv.info.triton_poi_fused_10,"",@"SHT_CUDA_INFO"
	.sectionflags	@""
	.align	4


	//----- nvinfo : EIATTR_CUDA_API_VERSION
	.align		4
        /*0000*/ 	.byte	0x04, 0x37
        /*0002*/ 	.short	(.L_9 - .L_8)
.L_8:
        /*0004*/ 	.word	0x0000007c


	//----- nvinfo : EIATTR_KPARAM_INFO
	.align		4
.L_9:
        /*0008*/ 	.byte	0x04, 0x17
        /*000a*/ 	.short	(.L_11 - .L_10)
.L_10:
        /*000c*/ 	.word	0x00000000
        /*0010*/ 	.short	0x0003
        /*0012*/ 	.short	0x0014
        /*0014*/ 	.byte	0x00, 0xf0, 0x11, 0x00


	//----- nvinfo : EIATTR_KPARAM_INFO
	.align		4
.L_11:
        /*0018*/ 	.byte	0x04, 0x17
        /*001a*/ 	.short	(.L_13 - .L_12)
.L_12:
        /*001c*/ 	.word	0x00000000
        /*0020*/ 	.short	0x0002
        /*0022*/ 	.short	0x0010
        /*0024*/ 	.byte	0x00, 0xf0, 0x11, 0x00


	//----- nvinfo : EIATTR_KPARAM_INFO
	.align		4
.L_13:
        /*0028*/ 	.byte	0x04, 0x17
        /*002a*/ 	.short	(.L_15 - .L_14)
.L_14:
        /*002c*/ 	.word	0x00000000
        /*0030*/ 	.short	0x0001
        /*0032*/ 	.short	0x0008
        /*0034*/ 	.byte	0x00, 0xf4, 0x21, 0x00


	//----- nvinfo : EIATTR_KPARAM_INFO
	.align		4
.L_15:
        /*0038*/ 	.byte	0x04, 0x17
        /*003a*/ 	.short	(.L_17 - .L_16)
.L_16:
        /*003c*/ 	.word	0x00000000
        /*0040*/ 	.short	0x0000
        /*0042*/ 	.short	0x0000
        /*0044*/ 	.byte	0x00, 0xf4, 0x21, 0x00


	//----- nvinfo : EIATTR_SPARSE_MMA_MASK
	.align		4
.L_17:
        /*0048*/ 	.byte	0x03, 0x50
        /*004a*/ 	.short	0x0000


	//----- nvinfo : EIATTR_MAXREG_COUNT
	.align		4
        /*004c*/ 	.byte	0x03, 0x1b
        /*004e*/ 	.short	0x00ff


	//----- nvinfo : EIATTR_EXIT_INSTR_OFFSETS
	.align		4
        /*0050*/ 	.byte	0x04, 0x1c
        /*0052*/ 	.short	(.L_19 - .L_18)


	//   ....[0]....
.L_18:
        /*0054*/ 	.word	0x000008f0


	//   ....[1]....
        /*0058*/ 	.word	0x00000980


	//----- nvinfo : EIATTR_REQNTID
	.align		4
.L_19:
        /*005c*/ 	.byte	0x04, 0x10
        /*005e*/ 	.short	(.L_21 - .L_20)
.L_20:
        /*0060*/ 	.word	0x00000080
        /*0064*/ 	.word	0x00000001
        /*0068*/ 	.word	0x00000001


	//----- nvinfo : EIATTR_CBANK_PARAM_SIZE
	.align		4
.L_21:
        /*006c*/ 	.byte	0x03, 0x19
        /*006e*/ 	.short	0x0018


	//----- nvinfo : EIATTR_PARAM_CBANK
	.align		4
        /*0070*/ 	.byte	0x04, 0x0a
        /*0072*/ 	.short	(.L_23 - .L_22)
	.align		4
.L_22:
        /*0074*/ 	.word	index@(.nv.constant0.triton_poi_fused_10)
        /*0078*/ 	.short	0x0210
        /*007a*/ 	.short	0x0018


	//----- nvinfo : EIATTR_SW_WAR
	.align		4
.L_23:
        /*007c*/ 	.byte	0x04, 0x36
        /*007e*/ 	.short	(.L_25 - .L_24)
.L_24:
        /*0080*/ 	.word	0x00000008
.L_25:


//--------------------- .nv.callgraph             --------------------------
	.section	.nv.callgraph,"",@"SHT_CUDA_CALLGRAPH"
	.align	4
	.sectionentsize	8
	.align		4
        /*0000*/ 	.word	0x00000000
	.align		4
        /*0004*/ 	.word	0xffffffff
	.align		4
        /*0008*/ 	.word	0x00000000
	.align		4
        /*000c*/ 	.word	0xfffffffe
	.align		4
        /*0010*/ 	.word	0x00000000
	.align		4
        /*0014*/ 	.word	0xfffffffd
	.align		4
        /*0018*/ 	.word	0x00000000
	.align		4
        /*001c*/ 	.word	0xfffffffc


//--------------------- .text.triton_poi_fused_10 --------------------------
	.section	.text.triton_poi_fused_10,"ax",@progbits
	.sectionflags	@"SHF_BARRIERS=1"
	.align	128
        .global         triton_poi_fused_10
        .type           triton_poi_fused_10,@function
        .size           triton_poi_fused_10,(.L_x_1 - triton_poi_fused_10)
        .other          triton_poi_fused_10,@"STO_CUDA_ENTRY STV_DEFAULT"
triton_poi_fused_10:
.text.triton_poi_fused_10:
[----:B------:R-:W0:Y:S01]  /*0000*/  LDC R1, c[0x0][0x28] ;  /* 0x00000a00ff017b82 */ /* 0x000e220000000800 */
[----:B------:R-:W1:Y:S07]  /*0010*/  S2R R3, SR_CTAID.X ;  /* 0x0000000000037919 */ /* 0x000e6e0000002500 */
[----:B------:R-:W2:Y:S01]  /*0020*/  S2UR UR4, SR_CTAID.Y ;  /* 0x00000000000479c3 */ /* 0x000ea20000002600 */
[----:B------:R-:W-:Y:S02]  /*0030*/  CS2R R12, SRZ ;  /* 0x00000000000c7805 */ /* 0x000fe4000001ff00 */
[----:B------:R-:W-:Y:S01]  /*0040*/  CS2R R14, SRZ ;  /* 0x00000000000e7805 */ /* 0x000fe2000001ff00 */
[----:B------:R-:W3:Y:S01]  /*0050*/  S2R R0, SR_TID.X ;  /* 0x0000000000007919 */ /* 0x000ee20000002100 */
[----:B------:R-:W-:-:S03]  /*0060*/  ULDC.64 UR8, c[0x0][0x208] ;  /* 0x0000820000087ab9 */ /* 0x000fc60000000a00 */
[----:B------:R-:W4:Y:S01]  /*0070*/  LDC.64 R4, c[0x0][0x210] ;  /* 0x00008400ff047b82 */ /* 0x000f220000000a00 */
[----:B--2---:R-:W-:Y:S01]  /*0080*/  USHF.L.U32 UR4, UR4, 0x6, URZ ;  /* 0x0000000604047899 */ /* 0x004fe2000800063f */
[----:B-1----:R-:W-:Y:S02]  /*0090*/  IMAD.SHL.U32 R3, R3, 0x10, RZ ;  /* 0x0000001003037824 */ /* 0x002fe400078e00ff */
[----:B---3--:R-:W-:Y:S01]  /*00a0*/  IMAD.SHL.U32 R6, R0, 0x4, RZ ;  /* 0x0000000400067824 */ /* 0x008fe200078e00ff */
[----:B------:R-:W-:-:S04]  /*00b0*/  SHF.R.U32.HI R2, RZ, 0x2, R0 ;  /* 0x00000002ff027819 */ /* 0x000fc80000011600 */
[----:B------:R-:W-:Y:S02]  /*00c0*/  SGXT.U32 R2, R2, 0x5 ;  /* 0x000000050202781a */ /* 0x000fe40000000000 */
[----:B------:R-:W-:Y:S02]  /*00d0*/  LOP3.LUT R7, R3, 0xc, R6, 0xf8, !PT ;  /* 0x0000000c03077812 */ /* 0x000fe400078ef806 */
[----:B------:R-:W-:Y:S02]  /*00e0*/  LOP3.LUT R2, R2, UR4, RZ, 0xfc, !PT ;  /* 0x0000000402027c12 */ /* 0x000fe4000f8efcff */
[----:B------:R-:W-:-:S03]  /*00f0*/  ISETP.GE.AND P0, PT, R7, 0x10, PT ;  /* 0x000000100700780c */ /* 0x000fc60003f06270 */
[C---:B------:R-:W-:Y:S01]  /*0100*/  IMAD R9, R2.reuse, 0x10, R7 ;  /* 0x0000001002097824 */ /* 0x040fe200078e0207 */
[----:B------:R-:W-:-:S03]  /*0110*/  ISETP.LT.AND P1, PT, R2, 0x180, !P0 ;  /* 0x000001800200780c */ /* 0x000fc60004721270 */
[----:B----4-:R-:W-:-:S10]  /*0120*/  IMAD.WIDE R8, R9, 0x4, R4 ;  /* 0x0000000409087825 */ /* 0x010fd400078e0204 */
[----:B------:R1:W2:Y:S01]  /*0130*/  @P1 LDG.E.EL.128 R12, desc[UR8][R8.64] ;  /* 0x00000008080c1981 */ /* 0x0002a2000c2e1d00 */
[----:B------:R-:W-:-:S04]  /*0140*/  LOP3.LUT R2, R2, 0x20, RZ, 0xfc, !PT ;  /* 0x0000002002027812 */ /* 0x000fc800078efcff */
[C---:B------:R-:W-:Y:S01]  /*0150*/  ISETP.LT.AND P0, PT, R2.reuse, 0x180, !P0 ;  /* 0x000001800200780c */ /* 0x040fe20004701270 */
[----:B------:R-:W-:Y:S01]  /*0160*/  IMAD R11, R2, 0x10, R7 ;  /* 0x00000010020b7824 */ /* 0x000fe200078e0207 */
[----:B------:R-:W-:-:S03]  /*0170*/  CS2R R6, SRZ ;  /* 0x0000000000067805 */ /* 0x000fc6000001ff00 */
[----:B------:R-:W-:Y:S01]  /*0180*/  IMAD.WIDE R10, R11, 0x4, R4 ;  /* 0x000000040b0a7825 */ /* 0x000fe200078e0204 */
[----:B------:R-:W-:-:S07]  /*0190*/  CS2R R4, SRZ ;  /* 0x0000000000047805 */ /* 0x000fce000001ff00 */
[----:B------:R3:W4:Y:S01]  /*01a0*/  @P0 LDG.E.EL.128 R4, desc[UR8][R10.64] ;  /* 0x000000080a040981 */ /* 0x000722000c2e1d00 */
[----:B------:R-:W5:Y:S01]  /*01b0*/  S2UR UR6, SR_CgaCtaId ;  /* 0x00000000000679c3 */ /* 0x000f620000008800 */
[----:B------:R-:W-:Y:S01]  /*01c0*/  UMOV UR5, 0x400 ;  /* 0x0000040000057882 */ /* 0x000fe20000000000 */
[--C-:B-1----:R-:W-:Y:S01]  /*01d0*/  SHF.R.U32.HI R8, RZ, 0x2, R0.reuse ;  /* 0x00000002ff087819 */ /* 0x102fe20000011600 */
[----:B------:R-:W1:Y:S01]  /*01e0*/  S2R R16, SR_TID.X ;  /* 0x0000000000107919 */ /* 0x000e620000002100 */
[----:B---3--:R-:W-:Y:S02]  /*01f0*/  LOP3.LUT R10, R3, 0xf, R0, 0xf8, !PT ;  /* 0x0000000f030a7812 */ /* 0x008fe400078ef800 */
[----:B------:R-:W-:Y:S02]  /*0200*/  SHF.R.U32.HI R11, RZ, 0x4, R0 ;  /* 0x00000004ff0b7819 */ /* 0x000fe40000011600 */
[----:B------:R-:W-:Y:S01]  /*0210*/  ISETP.GE.AND P0, PT, R10, 0x10, PT ;  /* 0x000000100a00780c */ /* 0x000fe20003f06270 */
[----:B-----5:R-:W-:Y:S01]  /*0220*/  UPRMT UR5, UR6, 0x654, UR5 ;  /* 0x0000065406057896 */ /* 0x020fe20008000005 */
[C---:B-1----:R-:W-:Y:S01]  /*0230*/  IMAD.SHL.U32 R2, R16.reuse, 0x10, RZ ;  /* 0x0000001010027824 */ /* 0x042fe200078e00ff */
[----:B------:R-:W-:-:S02]  /*0240*/  LOP3.LUT R18, R16, 0x7c, RZ, 0xc0, !PT ;  /* 0x0000007c10127812 */ /* 0x000fc400078ec0ff */
[----:B------:R-:W-:Y:S02]  /*0250*/  LOP3.LUT R0, R16, 0x7f, RZ, 0xc0, !PT ;  /* 0x0000007f10007812 */ /* 0x000fe400078ec0ff */
[----:B------:R-:W-:Y:S02]  /*0260*/  LOP3.LUT R9, R2, 0x7f0, RZ, 0xc0, !PT ;  /* 0x000007f002097812 */ /* 0x000fe400078ec0ff */
[----:B------:R-:W1:Y:S02]  /*0270*/  LDC.64 R2, c[0x0][0x218] ;  /* 0x00008600ff027b82 */ /* 0x000e640000000a00 */
[----:B------:R-:W-:Y:S02]  /*0280*/  IADD3 R18, R9, UR5, R18 ;  /* 0x0000000509127c10 */ /* 0x000fe4000fffe012 */
[----:B------:R-:W-:Y:S02]  /*0290*/  LOP3.LUT R9, R8, 0x1c, RZ, 0xc0, !PT ;  /* 0x0000001c08097812 */ /* 0x000fe400078ec0ff */
[----:B------:R-:W-:-:S02]  /*02a0*/  SGXT.U32 R8, R11, 0x3 ;  /* 0x000000030b08781a */ /* 0x000fc40000000000 */
[----:B------:R-:W-:Y:S01]  /*02b0*/  LOP3.LUT R11, R0, 0x80, RZ, 0xfc, !PT ;  /* 0x00000080000b7812 */ /* 0x000fe200078efcff */
[----:B------:R-:W-:-:S03]  /*02c0*/  VIADD R9, R9, UR5 ;  /* 0x0000000509097c36 */ /* 0x000fc60008000000 */
[----:B------:R-:W-:Y:S01]  /*02d0*/  SHF.R.U32.HI R11, RZ, 0x2, R11 ;  /* 0x00000002ff0b7819 */ /* 0x000fe2000001160b */
[C---:B------:R-:W-:Y:S01]  /*02e0*/  IMAD R16, R0.reuse, 0x4, R9 ;  /* 0x0000000400107824 */ /* 0x040fe200078e0209 */
[----:B--2---:R2:W-:Y:S04]  /*02f0*/  STS [R18], R12 ;  /* 0x0000000c12007388 */ /* 0x0045e80000000800 */
[----:B------:R3:W-:Y:S04]  /*0300*/  STS [R18+0x4], R13 ;  /* 0x0000040d12007388 */ /* 0x0007e80000000800 */
[----:B------:R5:W-:Y:S01]  /*0310*/  STS [R18+0xc], R15 ;  /* 0x00000c0f12007388 */ /* 0x000be20000000800 */
[----:B--2---:R-:W-:-:S03]  /*0320*/  LOP3.LUT R12, R0, 0x100, RZ, 0xfc, !PT ;  /* 0x00000100000c7812 */ /* 0x004fc600078efcff */
[----:B------:R2:W-:Y:S01]  /*0330*/  STS [R18+0x8], R14 ;  /* 0x0000080e12007388 */ /* 0x0005e20000000800 */
[----:B---3--:R-:W-:Y:S02]  /*0340*/  LOP3.LUT R13, R0, 0x180, RZ, 0xfc, !PT ;  /* 0x00000180000d7812 */ /* 0x008fe400078efcff */
[----:B------:R-:W-:Y:S02]  /*0350*/  SHF.R.U32.HI R12, RZ, 0x2, R12 ;  /* 0x00000002ff0c7819 */ /* 0x000fe4000001160c */
[----:B-----5:R-:W-:Y:S02]  /*0360*/  LOP3.LUT R15, R8, UR4, RZ, 0xfc, !PT ;  /* 0x00000004080f7c12 */ /* 0x020fe4000f8efcff */
[----:B------:R-:W-:Y:S02]  /*0370*/  SHF.R.U32.HI R17, RZ, 0x2, R13 ;  /* 0x00000002ff117819 */ /* 0x000fe4000001160d */
[----:B------:R-:W-:Y:S02]  /*0380*/  LOP3.LUT R13, R11, 0x3c, RZ, 0xc0, !PT ;  /* 0x0000003c0b0d7812 */ /* 0x000fe400078ec0ff */
[----:B--2---:R-:W-:Y:S01]  /*0390*/  LOP3.LUT R14, R12, 0x5c, RZ, 0xc0, !PT ;  /* 0x0000005c0c0e7812 */ /* 0x004fe200078ec0ff */
[C---:B------:R-:W-:Y:S01]  /*03a0*/  IMAD.HI R12, R15.reuse, 0x55555556, RZ ;  /* 0x555555560f0c7827 */ /* 0x040fe200078e02ff */
[----:B------:R-:W-:-:S02]  /*03b0*/  LOP3.LUT R11, R15, 0x8, RZ, 0xfc, !PT ;  /* 0x000000080f0b7812 */ /* 0x000fc400078efcff */
[----:B------:R-:W-:Y:S01]  /*03c0*/  LOP3.LUT R19, R17, 0x7c, RZ, 0xc0, !PT ;  /* 0x0000007c11137812 */ /* 0x000fe200078ec0ff */
[----:B------:R-:W-:Y:S01]  /*03d0*/  VIADD R23, R14, UR5 ;  /* 0x000000050e177c36 */ /* 0x000fe20008000000 */
[----:B------:R-:W-:Y:S01]  /*03e0*/  LEA.HI R12, R12, R12, RZ, 0x1 ;  /* 0x0000000c0c0c7211 */ /* 0x000fe200078f08ff */
[----:B------:R-:W-:Y:S01]  /*03f0*/  IMAD.HI R14, R11, 0x55555556, RZ ;  /* 0x555555560b0e7827 */ /* 0x000fe200078e02ff */
[C---:B------:R-:W-:Y:S02]  /*0400*/  LOP3.LUT R9, R15.reuse, 0x10, RZ, 0xfc, !PT ;  /* 0x000000100f097812 */ /* 0x040fe400078efcff */
[----:B------:R-:W-:Y:S01]  /*0410*/  LOP3.LUT R8, R15, 0x18, RZ, 0xfc, !PT ;  /* 0x000000180f087812 */ /* 0x000fe200078efcff */
[----:B------:R-:W-:Y:S01]  /*0420*/  VIADD R17, R13, UR5 ;  /* 0x000000050d117c36 */ /* 0x000fe20008000000 */
[----:B------:R-:W-:Y:S01]  /*0430*/  LEA.HI R14, R14, R14, RZ, 0x1 ;  /* 0x0000000e0e0e7211 */ /* 0x000fe200078f08ff */
[----:B------:R-:W-:Y:S01]  /*0440*/  IMAD R21, R12, -0x3, R15 ;  /* 0xfffffffd0c157824 */ /* 0x000fe200078e020f */
[----:B------:R-:W-:Y:S01]  /*0450*/  ISETP.LT.AND P6, PT, R11, 0x180, !P0 ;  /* 0x000001800b00780c */ /* 0x000fe200047c1270 */
[----:B------:R-:W-:Y:S01]  /*0460*/  VIADD R13, R19, UR5 ;  /* 0x00000005130d7c36 */ /* 0x000fe20008000000 */
[----:B------:R-:W-:Y:S01]  /*0470*/  BAR.SYNC.DEFER_BLOCKING 0x0 ;  /* 0x0000000000007b1d */ /* 0x000fe20000010000 */
[C---:B------:R-:W-:Y:S01]  /*0480*/  IMAD R20, R0.reuse, 0x4, R23 ;  /* 0x0000000400147824 */ /* 0x040fe200078e0217 */
[----:B------:R-:W-:Y:S01]  /*0490*/  ISETP.LT.AND P1, PT, R9, 0x180, !P0 ;  /* 0x000001800900780c */ /* 0x000fe20004721270 */
[----:B------:R-:W-:Y:S01]  /*04a0*/  IMAD R17, R0, 0x4, R17 ;  /* 0x0000000400117824 */ /* 0x000fe200078e0211 */
[----:B------:R-:W-:Y:S01]  /*04b0*/  ISETP.LT.AND P2, PT, R8, 0x180, !P0 ;  /* 0x000001800800780c */ /* 0x000fe20004741270 */
[----:B------:R-:W-:Y:S01]  /*04c0*/  IMAD R23, R10, 0x3, R21 ;  /* 0x000000030a177824 */ /* 0x000fe200078e0215 */
[----:B------:R-:W-:Y:S01]  /*04d0*/  ISETP.LT.AND P3, PT, R15, 0x180, !P0 ;  /* 0x000001800f00780c */ /* 0x000fe20004761270 */
[----:B------:R-:W-:-:S02]  /*04e0*/  IMAD R21, R14, -0x3, R11 ;  /* 0xfffffffd0e157824 */ /* 0x000fc400078e020b */
[----:B------:R-:W-:Y:S02]  /*04f0*/  IMAD R0, R0, 0x4, R13 ;  /* 0x0000000400007824 */ /* 0x000fe400078e020d */
[----:B------:R-:W-:Y:S02]  /*0500*/  IMAD R23, R12, 0x30, R23 ;  /* 0x000000300c177824 */ /* 0x000fe400078e0217 */
[----:B------:R-:W-:Y:S02]  /*0510*/  IMAD R21, R14, 0x30, R21 ;  /* 0x000000300e157824 */ /* 0x000fe400078e0215 */
[----:B------:R-:W-:-:S05]  /*0520*/  IMAD.HI R22, R9, 0x55555556, RZ ;  /* 0x5555555609167827 */ /* 0x000fca00078e02ff */
[----:B------:R-:W-:Y:S01]  /*0530*/  LEA.HI R22, R22, R22, RZ, 0x1 ;  /* 0x0000001616167211 */ /* 0x000fe200078f08ff */
[----:B------:R-:W2:Y:S04]  /*0540*/  LDS R19, [R16] ;  /* 0x0000000010137984 */ /* 0x000ea80000000800 */
[----:B------:R-:W-:Y:S02]  /*0550*/  IMAD R11, R22, -0x3, R9 ;  /* 0xfffffffd160b7824 */ /* 0x000fe400078e0209 */
[----:B------:R-:W-:Y:S01]  /*0560*/  IMAD.HI R9, R8, 0x55555556, RZ ;  /* 0x5555555608097827 */ /* 0x000fe200078e02ff */
[----:B------:R-:W3:Y:S03]  /*0570*/  LDS R12, [R17+0x200] ;  /* 0x00020000110c7984 */ /* 0x000ee60000000800 */
[----:B------:R-:W-:Y:S01]  /*0580*/  IMAD R11, R22, 0x30, R11 ;  /* 0x00000030160b7824 */ /* 0x000fe200078e020b */
[----:B------:R-:W5:Y:S01]  /*0590*/  LDS R13, [R20+0x400] ;  /* 0x00040000140d7984 */ /* 0x000f620000000800 */
[----:B------:R-:W-:-:S02]  /*05a0*/  LEA.HI R25, R9, R9, RZ, 0x1 ;  /* 0x0000000909197211 */ /* 0x000fc400078f08ff */
[----:B------:R-:W-:Y:S01]  /*05b0*/  LOP3.LUT R22, R15, 0x28, RZ, 0xfc, !PT ;  /* 0x000000280f167812 */ /* 0x000fe200078efcff */
[----:B------:R-:W2:Y:S02]  /*05c0*/  LDS R14, [R0+0x600] ;  /* 0x00060000000e7984 */ /* 0x000ea40000000800 */
[----:B------:R-:W-:Y:S01]  /*05d0*/  IMAD R24, R25, -0x3, R8 ;  /* 0xfffffffd19187824 */ /* 0x000fe200078e0208 */
[----:B------:R-:W-:Y:S01]  /*05e0*/  BAR.SYNC.DEFER_BLOCKING 0x0 ;  /* 0x0000000000007b1d */ /* 0x000fe20000010000 */
[----:B-1----:R-:W-:Y:S01]  /*05f0*/  IMAD.WIDE R8, R23, 0x4, R2 ;  /* 0x0000000417087825 */ /* 0x002fe200078e0202 */
[----:B------:R-:W-:Y:S02]  /*0600*/  LOP3.LUT R23, R15, 0x20, RZ, 0xfc, !PT ;  /* 0x000000200f177812 */ /* 0x000fe400078efcff */
[C---:B------:R-:W-:Y:S02]  /*0610*/  ISETP.LT.AND P4, PT, R22.reuse, 0x180, !P0 ;  /* 0x000001801600780c */ /* 0x040fe40004781270 */
[----:B----4-:R-:W-:Y:S04]  /*0620*/  STS [R18], R4 ;  /* 0x0000000412007388 */ /* 0x010fe80000000800 */
[----:B------:R1:W-:Y:S04]  /*0630*/  STS [R18+0x4], R5 ;  /* 0x0000040512007388 */ /* 0x0003e80000000800 */
[----:B------:R4:W-:Y:S04]  /*0640*/  STS [R18+0x8], R6 ;  /* 0x0000080612007388 */ /* 0x0009e80000000800 */
[----:B------:R3:W-:Y:S01]  /*0650*/  STS [R18+0xc], R7 ;  /* 0x00000c0712007388 */ /* 0x0007e20000000800 */
[----:B-1----:R-:W-:Y:S01]  /*0660*/  IMAD R5, R25, 0x30, R24 ;  /* 0x0000003019057824 */ /* 0x002fe200078e0218 */
[----:B------:R-:W-:Y:S01]  /*0670*/  BAR.SYNC.DEFER_BLOCKING 0x0 ;  /* 0x0000000000007b1d */ /* 0x000fe20000010000 */
[----:B------:R-:W-:Y:S01]  /*0680*/  IMAD.HI R24, R22, 0x55555556, RZ ;  /* 0x5555555616187827 */ /* 0x000fe200078e02ff */
[----:B----4-:R-:W-:-:S02]  /*0690*/  LOP3.LUT R6, R15, 0x30, RZ, 0xfc, !PT ;  /* 0x000000300f067812 */ /* 0x010fc400078efcff */
[----:B------:R-:W-:Y:S01]  /*06a0*/  LOP3.LUT R15, R15, 0x38, RZ, 0xfc, !PT ;  /* 0x000000380f0f7812 */ /* 0x000fe200078efcff */
[----:B------:R-:W-:Y:S01]  /*06b0*/  IMAD R5, R10, 0x3, R5 ;  /* 0x000000030a057824 */ /* 0x000fe200078e0205 */
[----:B------:R-:W-:Y:S01]  /*06c0*/  LEA.HI R25, R24, R24, RZ, 0x1 ;  /* 0x0000001818197211 */ /* 0x000fe200078f08ff */
[----:B0--3--:R-:W-:Y:S01]  /*06d0*/  IMAD.HI R7, R23, 0x55555556, RZ ;  /* 0x5555555617077827 */ /* 0x009fe200078e02ff */
[----:B------:R-:W-:-:S03]  /*06e0*/  ISETP.LT.AND P5, PT, R6, 0x180, !P0 ;  /* 0x000001800600780c */ /* 0x000fc600047a1270 */
[----:B------:R-:W-:Y:S01]  /*06f0*/  IMAD.HI R26, R6, 0x55555556, RZ ;  /* 0x55555556061a7827 */ /* 0x000fe200078e02ff */
[----:B------:R-:W-:-:S03]  /*0700*/  LEA.HI R18, R7, R7, RZ, 0x1 ;  /* 0x0000000707127211 */ /* 0x000fc600078f08ff */
[C---:B------:R-:W-:Y:S01]  /*0710*/  IMAD R22, R25.reuse, -0x3, R22 ;  /* 0xfffffffd19167824 */ /* 0x040fe200078e0216 */
[----:B------:R-:W-:Y:S01]  /*0720*/  LEA.HI R27, R26, R26, RZ, 0x1 ;  /* 0x0000001a1a1b7211 */ /* 0x000fe200078f08ff */
[----:B------:R-:W-:Y:S02]  /*0730*/  IMAD R7, R10, 0x3, R21 ;  /* 0x000000030a077824 */ /* 0x000fe400078e0215 */
[----:B------:R-:W-:Y:S01]  /*0740*/  IMAD R25, R25, 0x30, R22 ;  /* 0x0000003019197824 */ /* 0x000fe200078e0216 */
[----:B------:R-:W0:Y:S04]  /*0750*/  LDS R16, [R16] ;  /* 0x0000000010107984 */ /* 0x000e280000000800 */
[----:B------:R-:W1:Y:S04]  /*0760*/  LDS R17, [R17+0x200] ;  /* 0x0002000011117984 */ /* 0x000e680000000800 */
[----:B------:R-:W4:Y:S04]  /*0770*/  LDS R4, [R20+0x400] ;  /* 0x0004000014047984 */ /* 0x000f280000000800 */
[----:B--2---:R2:W-:Y:S01]  /*0780*/  @P3 STG.E desc[UR8][R8.64], R19 ;  /* 0x0000001308003986 */ /* 0x0045e2000c101908 */
[----:B------:R-:W-:Y:S01]  /*0790*/  ISETP.LT.AND P3, PT, R23, 0x180, !P0 ;  /* 0x000001801700780c */ /* 0x000fe20004761270 */
[----:B------:R-:W-:Y:S01]  /*07a0*/  IMAD R23, R18, -0x3, R23 ;  /* 0xfffffffd12177824 */ /* 0x000fe200078e0217 */
[----:B------:R-:W-:-:S03]  /*07b0*/  ISETP.LT.AND P0, PT, R15, 0x180, !P0 ;  /* 0x000001800f00780c */ /* 0x000fc60004701270 */
[----:B------:R-:W-:-:S04]  /*07c0*/  IMAD R23, R18, 0x30, R23 ;  /* 0x0000003012177824 */ /* 0x000fc800078e0217 */
[C---:B------:R-:W-:Y:S02]  /*07d0*/  IMAD R21, R10.reuse, 0x3, R23 ;  /* 0x000000030a157824 */ /* 0x040fe400078e0217 */
[C---:B--2---:R-:W-:Y:S02]  /*07e0*/  IMAD R8, R27.reuse, -0x3, R6 ;  /* 0xfffffffd1b087824 */ /* 0x044fe400078e0206 */
[----:B------:R-:W-:Y:S02]  /*07f0*/  IMAD R9, R10, 0x3, R11 ;  /* 0x000000030a097824 */ /* 0x000fe400078e020b */
[----:B------:R-:W-:Y:S02]  /*0800*/  IMAD R27, R27, 0x30, R8 ;  /* 0x000000301b1b7824 */ /* 0x000fe400078e0208 */
[----:B------:R-:W-:-:S04]  /*0810*/  IMAD.WIDE R6, R7, 0x4, R2 ;  /* 0x0000000407067825 */ /* 0x000fc800078e0202 */
[C---:B------:R-:W-:Y:S01]  /*0820*/  IMAD R23, R10.reuse, 0x3, R25 ;  /* 0x000000030a177824 */ /* 0x040fe200078e0219 */
[----:B------:R2:W-:Y:S01]  /*0830*/  @P6 STG.E desc[UR8][R6.64], R12 ;  /* 0x0000000c06006986 */ /* 0x0005e2000c101908 */
[----:B------:R-:W-:Y:S02]  /*0840*/  IMAD R27, R10, 0x3, R27 ;  /* 0x000000030a1b7824 */ /* 0x000fe400078e021b */
[----:B------:R-:W-:-:S04]  /*0850*/  IMAD.WIDE R8, R9, 0x4, R2 ;  /* 0x0000000409087825 */ /* 0x000fc800078e0202 */
[--C-:B------:R-:W-:Y:S01]  /*0860*/  IMAD.WIDE R18, R5, 0x4, R2.reuse ;  /* 0x0000000405127825 */ /* 0x100fe200078e0202 */
[----:B-----5:R3:W-:Y:S03]  /*0870*/  @P1 STG.E desc[UR8][R8.64], R13 ;  /* 0x0000000d08001986 */ /* 0x0207e6000c101908 */
[--C-:B------:R-:W-:Y:S01]  /*0880*/  IMAD.WIDE R20, R21, 0x4, R2.reuse ;  /* 0x0000000415147825 */ /* 0x100fe200078e0202 */
[----:B------:R3:W-:Y:S03]  /*0890*/  @P2 STG.E desc[UR8][R18.64], R14 ;  /* 0x0000000e12002986 */ /* 0x0007e6000c101908 */
[--C-:B------:R-:W-:Y:S01]  /*08a0*/  IMAD.WIDE R22, R23, 0x4, R2.reuse ;  /* 0x0000000417167825 */ /* 0x100fe200078e0202 */
[----:B0-----:R3:W-:Y:S03]  /*08b0*/  @P3 STG.E desc[UR8][R20.64], R16 ;  /* 0x0000001014003986 */ /* 0x0017e6000c101908 */
[----:B--2---:R-:W-:Y:S01]  /*08c0*/  IMAD.WIDE R6, R27, 0x4, R2 ;  /* 0x000000041b067825 */ /* 0x004fe200078e0202 */
[----:B-1----:R3:W-:Y:S04]  /*08d0*/  @P4 STG.E desc[UR8][R22.64], R17 ;  /* 0x0000001116004986 */ /* 0x0027e8000c101908 */
[----:B----4-:R3:W-:Y:S01]  /*08e0*/  @P5 STG.E desc[UR8][R6.64], R4 ;  /* 0x0000000406005986 */ /* 0x0107e2000c101908 */
[----:B------:R-:W-:Y:S05]  /*08f0*/  @!P0 EXIT ;  /* 0x000000000000894d */ /* 0x000fea0003800000 */
[----:B------:R-:W0:Y:S01]  /*0900*/  LDS R5, [R0+0x600] ;  /* 0x0006000000057984 */ /* 0x000e220000000800 */
[----:B---3--:R-:W-:-:S05]  /*0910*/  IMAD.HI R4, R15, 0x55555556, RZ ;  /* 0x555555560f047827 */ /* 0x008fca00078e02ff */
[----:B------:R-:W-:-:S05]  /*0920*/  LEA.HI R4, R4, R4, RZ, 0x1 ;  /* 0x0000000404047211 */ /* 0x000fca00078f08ff */
[----:B------:R-:W-:-:S04]  /*0930*/  IMAD R15, R4, -0x3, R15 ;  /* 0xfffffffd040f7824 */ /* 0x000fc800078e020f */
[----:B------:R-:W-:-:S04]  /*0940*/  IMAD R15, R4, 0x30, R15 ;  /* 0x00000030040f7824 */ /* 0x000fc800078e020f */
[----:B------:R-:W-:-:S04]  /*0950*/  IMAD R15, R10, 0x3, R15 ;  /* 0x000000030a0f7824 */ /* 0x000fc800078e020f */
[----:B------:R-:W-:-:S05]  /*0960*/  IMAD.WIDE R2, R15, 0x4, R2 ;  /* 0x000000040f027825 */ /* 0x000fca00078e0202 */
[----:B0-----:R-:W-:Y:S01]  /*0970*/  STG.E desc[UR8][R2.64], R5 ;  /* 0x0000000502007986 */ /* 0x001fe2000c101908 */
[----:B------:R-:W-:Y:S05]  /*0980*/  EXIT ;  /* 0x000000000000794d */ /* 0x000fea0003800000 */
.L_x_0:
[----:B------:R-:W-:-:S00]  /*0990*/  BRA `(.L_x_0) ;  /* 0xfffffffc00fc7947 */ /* 0x000fc0000383ffff */
[----:B------:R-:W-:-:S00]  /*09a0*/  NOP ;  /* 0x0000000000007918 */ /* 0x000fc00000000000 */
        /* <DEDUP_REMOVED lines=13> */
.L_x_1:


//--------------------- .nv.shared.triton_poi_fused_10 --------------------------
	.section	.nv.shared.triton_poi_fused_10,"aw",@nobits
	.sectionflags	@""
	.align	16
	.zero		1024


//--------------------- .nv.constant0.triton_poi_fused_10 --------------------------
	.section	.nv.constant0.triton_poi_fused_10,"a",@progbits
	.sectionflags	@""
	.align	4
.nv.constant0.triton_poi_fused_10:
	.zero		552
